//
// Generated by NVIDIA NVVM Compiler
//
// Compiler Build ID: CL-36424714
// Cuda compilation tools, release 13.0, V13.0.88
// Based on NVVM 20.0.0
//

.version 9.0
.target sm_100
.address_size 64

	// .globl	_Z40sparse_flash_attention_quant_demo_kernelPfS_S_S_
.global .align 4 .b8 q[64];
.global .align 4 .b8 k[64];
.global .align 4 .b8 v[64];
.global .align 4 .b8 k_t[64];
.global .align 4 .b8 scores[64];
.global .align 4 .b8 scaled_scores[64];
.global .align 4 .b8 row_max[16];
.global .align 4 .b8 shifted[64];
.global .align 4 .b8 exp_scores[64];
.global .align 4 .b8 sum_exp[16];
.global .align 4 .b8 probs[64];
.global .align 4 .b8 out[64];

.visible .entry _Z40sparse_flash_attention_quant_demo_kernelPfS_S_S_(
	.param .u64 .ptr .align 1 _Z40sparse_flash_attention_quant_demo_kernelPfS_S_S__param_0,
	.param .u64 .ptr .align 1 _Z40sparse_flash_attention_quant_demo_kernelPfS_S_S__param_1,
	.param .u64 .ptr .align 1 _Z40sparse_flash_attention_quant_demo_kernelPfS_S_S__param_2,
	.param .u64 .ptr .align 1 _Z40sparse_flash_attention_quant_demo_kernelPfS_S_S__param_3
)
{
	.reg .pred 	%p<15>;
	.reg .b32 	%r<13>;
	.reg .b32 	%f<52>;
	.reg .b64 	%rd<76>;

	ld.param.u64 	%rd1, [_Z40sparse_flash_attention_quant_demo_kernelPfS_S_S__param_0];
	ld.param.u64 	%rd2, [_Z40sparse_flash_attention_quant_demo_kernelPfS_S_S__param_1];
	ld.param.u64 	%rd3, [_Z40sparse_flash_attention_quant_demo_kernelPfS_S_S__param_2];
	ld.param.u64 	%rd4, [_Z40sparse_flash_attention_quant_demo_kernelPfS_S_S__param_3];
	mov.u32 	%r3, %tid.y;
	mov.u32 	%r4, %ctaid.y;
	mov.u32 	%r5, %ntid.y;
	mad.lo.s32 	%r1, %r4, %r5, %r3;
	mov.u32 	%r6, %tid.x;
	mov.u32 	%r7, %ctaid.x;
	mov.u32 	%r8, %ntid.x;
	mad.lo.s32 	%r2, %r7, %r8, %r6;
	setp.lt.u32 	%p3, %r1, 4;
	setp.lt.s32 	%p4, %r2, 4;
	and.pred  	%p1, %p3, %p4;
	not.pred 	%p5, %p1;
	@%p5 bra 	$L__BB0_2;
	cvta.to.global.u64 	%rd5, %rd1;
	cvta.to.global.u64 	%rd6, %rd2;
	cvta.to.global.u64 	%rd7, %rd3;
	shl.b32 	%r9, %r1, 2;
	add.s32 	%r10, %r9, %r2;
	mul.wide.s32 	%rd8, %r10, 4;
	add.s64 	%rd9, %rd5, %rd8;
	ld.global.f32 	%f1, [%rd9];
	mul.wide.u32 	%rd10, %r1, 16;
	mov.u64 	%rd11, q;
	add.s64 	%rd12, %rd11, %rd10;
	mul.wide.s32 	%rd13, %r2, 4;
	add.s64 	%rd14, %rd12, %rd13;
	st.global.f32 	[%rd14], %f1;
	add.s64 	%rd15, %rd6, %rd8;
	ld.global.f32 	%f2, [%rd15];
	mov.u64 	%rd16, k;
	add.s64 	%rd17, %rd16, %rd10;
	add.s64 	%rd18, %rd17, %rd13;
	st.global.f32 	[%rd18], %f2;
	add.s64 	%rd19, %rd7, %rd8;
	ld.global.f32 	%f3, [%rd19];
	mov.u64 	%rd20, v;
	add.s64 	%rd21, %rd20, %rd10;
	add.s64 	%rd22, %rd21, %rd13;
	st.global.f32 	[%rd22], %f3;
	mov.u64 	%rd23, k_t;
	add.s64 	%rd24, %rd23, %rd13;
	ld.global.f32 	%f4, [%rd12];
	ld.global.f32 	%f5, [%rd24];
	fma.rn.f32 	%f6, %f4, %f5, 0f00000000;
	ld.global.f32 	%f7, [%rd12+4];
	ld.global.f32 	%f8, [%rd24+16];
	fma.rn.f32 	%f9, %f7, %f8, %f6;
	ld.global.f32 	%f10, [%rd12+8];
	ld.global.f32 	%f11, [%rd24+32];
	fma.rn.f32 	%f12, %f10, %f11, %f9;
	ld.global.f32 	%f13, [%rd12+12];
	ld.global.f32 	%f14, [%rd24+48];
	fma.rn.f32 	%f15, %f13, %f14, %f12;
	mov.u64 	%rd25, scores;
	add.s64 	%rd26, %rd25, %rd10;
	add.s64 	%rd27, %rd26, %rd13;
	st.global.f32 	[%rd27], %f15;
	mul.f32 	%f16, %f15, 0f3F000000;
	mov.u64 	%rd28, scaled_scores;
	add.s64 	%rd29, %rd28, %rd10;
	add.s64 	%rd30, %rd29, %rd13;
	st.global.f32 	[%rd30], %f16;
$L__BB0_2:
	setp.lt.u32 	%p6, %r1, 4;
	setp.eq.s32 	%p7, %r2, 0;
	and.pred  	%p2, %p7, %p6;
	not.pred 	%p8, %p2;
	@%p8 bra 	$L__BB0_4;
	mul.wide.u32 	%rd31, %r1, 16;
	mov.u64 	%rd32, scaled_scores;
	add.s64 	%rd33, %rd32, %rd31;
	ld.global.f32 	%f17, [%rd33];
	ld.global.f32 	%f18, [%rd33+4];
	setp.gt.f32 	%p9, %f18, %f17;
	selp.f32 	%f19, %f18, %f17, %p9;
	ld.global.f32 	%f20, [%rd33+8];
	setp.gt.f32 	%p10, %f20, %f19;
	selp.f32 	%f21, %f20, %f19, %p10;
	ld.global.f32 	%f22, [%rd33+12];
	setp.gt.f32 	%p11, %f22, %f21;
	selp.f32 	%f23, %f22, %f21, %p11;
	mul.wide.u32 	%rd34, %r1, 4;
	mov.u64 	%rd35, row_max;
	add.s64 	%rd36, %rd35, %rd34;
	st.global.f32 	[%rd36], %f23;
$L__BB0_4:
	@%p5 bra 	$L__BB0_6;
	mul.wide.u32 	%rd37, %r1, 16;
	mov.u64 	%rd38, scaled_scores;
	add.s64 	%rd39, %rd38, %rd37;
	mul.wide.s32 	%rd40, %r2, 4;
	add.s64 	%rd41, %rd39, %rd40;
	ld.global.f32 	%f24, [%rd41];
	mul.wide.u32 	%rd42, %r1, 4;
	mov.u64 	%rd43, row_max;
	add.s64 	%rd44, %rd43, %rd42;
	ld.global.f32 	%f25, [%rd44];
	sub.f32 	%f26, %f24, %f25;
	mov.u64 	%rd45, shifted;
	add.s64 	%rd46, %rd45, %rd37;
	add.s64 	%rd47, %rd46, %rd40;
	st.global.f32 	[%rd47], %f26;
	mul.f32 	%f27, %f26, 0f3FB8AA3B;
	ex2.approx.f32 	%f28, %f27;
	mov.u64 	%rd48, exp_scores;
	add.s64 	%rd49, %rd48, %rd37;
	add.s64 	%rd50, %rd49, %rd40;
	st.global.f32 	[%rd50], %f28;
$L__BB0_6:
	@%p8 bra 	$L__BB0_8;
	mul.wide.u32 	%rd51, %r1, 16;
	mov.u64 	%rd52, exp_scores;
	add.s64 	%rd53, %rd52, %rd51;
	ld.global.f32 	%f29, [%rd53];
	add.f32 	%f30, %f29, 0f00000000;
	ld.global.f32 	%f31, [%rd53+4];
	add.f32 	%f32, %f30, %f31;
	ld.global.f32 	%f33, [%rd53+8];
	add.f32 	%f34, %f32, %f33;
	ld.global.f32 	%f35, [%rd53+12];
	add.f32 	%f36, %f34, %f35;
	mul.wide.u32 	%rd54, %r1, 4;
	mov.u64 	%rd55, sum_exp;
	add.s64 	%rd56, %rd55, %rd54;
	st.global.f32 	[%rd56], %f36;
$L__BB0_8:
	@%p5 bra 	$L__BB0_10;
	mul.wide.u32 	%rd57, %r1, 16;
	mov.u64 	%rd58, exp_scores;
	add.s64 	%rd59, %rd58, %rd57;
	mul.wide.s32 	%rd60, %r2, 4;
	add.s64 	%rd61, %rd59, %rd60;
	ld.global.f32 	%f37, [%rd61];
	mul.wide.u32 	%rd62, %r1, 4;
	mov.u64 	%rd63, sum_exp;
	add.s64 	%rd64, %rd63, %rd62;
	ld.global.f32 	%f38, [%rd64];
	div.rn.f32 	%f39, %f37, %f38;
	mov.u64 	%rd65, probs;
	add.s64 	%rd66, %rd65, %rd57;
	add.s64 	%rd67, %rd66, %rd60;
	st.global.f32 	[%rd67], %f39;
	mov.u64 	%rd68, v;
	add.s64 	%rd69, %rd68, %rd60;
	ld.global.f32 	%f40, [%rd66];
	ld.global.f32 	%f41, [%rd69];
	fma.rn.f32 	%f42, %f40, %f41, 0f00000000;
	ld.global.f32 	%f43, [%rd66+4];
	ld.global.f32 	%f44, [%rd69+16];
	fma.rn.f32 	%f45, %f43, %f44, %f42;
	ld.global.f32 	%f46, [%rd66+8];
	ld.global.f32 	%f47, [%rd69+32];
	fma.rn.f32 	%f48, %f46, %f47, %f45;
	ld.global.f32 	%f49, [%rd66+12];
	ld.global.f32 	%f50, [%rd69+48];
	fma.rn.f32 	%f51, %f49, %f50, %f48;
	mov.u64 	%rd70, out;
	add.s64 	%rd71, %rd70, %rd57;
	add.s64 	%rd72, %rd71, %rd60;
	st.global.f32 	[%rd72], %f51;
	shl.b32 	%r11, %r1, 2;
	add.s32 	%r12, %r11, %r2;
	cvta.to.global.u64 	%rd73, %rd4;
	mul.wide.s32 	%rd74, %r12, 4;
	add.s64 	%rd75, %rd73, %rd74;
	st.global.f32 	[%rd75], %f51;
$L__BB0_10:
	ret;

}


// ===== COMPILED SASS (sm_100) =====

	.target	sm_100

	.elftype	@"ET_EXEC"


//--------------------- .note.nv.tkinfo           --------------------------
	.section	.note.nv.tkinfo,"",@"SHT_NOTE"
	.sectionflags	@"SHF_NOTE_NV_TKINFO"
	.tkinfo
        /*0018*/ 	.word	0x00000002
        /*0030*/ 	.string	""
        /*0030*/ 	.string	"ptxas"
        /*0030*/ 	.string	"Cuda compilation tools, release 13.0, V13.0.88"
        /*0030*/ 	.string	"Build cuda_13.0.r13.0/compiler.36424714_0"
        /*0030*/ 	.string	"-arch sm_100 -m 64 "



//--------------------- .note.nv.cuinfo           --------------------------
	.section	.note.nv.cuinfo,"",@"SHT_NOTE"
	.sectionflags	@"SHF_NOTE_NV_CUINFO"
        /*0018*/ 	.short	0x0002
        /*001a*/ 	.short	0x0064
        /*001c*/ 	.short	0x0082
	.zero		2


//--------------------- .nv.info                  --------------------------
	.section	.nv.info,"",@"SHT_CUDA_INFO"
	.align	4


	//----- nvinfo : EIATTR_REGCOUNT
	.align		4
        /*0000*/ 	.byte	0x04, 0x2f
        /*0002*/ 	.short	(.L_13 - .L_12)
	.align		4
.L_12:
        /*0004*/ 	.word	index@(_Z40sparse_flash_attention_quant_demo_kernelPfS_S_S_)
        /*0008*/ 	.word	0x0000001a


	//----- nvinfo : EIATTR_FRAME_SIZE
	.align		4
.L_13:
        /*000c*/ 	.byte	0x04, 0x11
        /*000e*/ 	.short	(.L_15 - .L_14)
	.align		4
.L_14:
        /*0010*/ 	.word	index@($__internal_0_$__cuda_sm3x_div_rn_noftz_f32_slowpath)
        /*0014*/ 	.word	0x00000000


	//----- nvinfo : EIATTR_FRAME_SIZE
	.align		4
.L_15:
        /*0018*/ 	.byte	0x04, 0x11
        /*001a*/ 	.short	(.L_17 - .L_16)
	.align		4
.L_16:
        /*001c*/ 	.word	index@(_Z40sparse_flash_attention_quant_demo_kernelPfS_S_S_)
        /*0020*/ 	.word	0x00000000


	//----- nvinfo : EIATTR_MIN_STACK_SIZE
	.align		4
.L_17:
        /*0024*/ 	.byte	0x04, 0x12
        /*0026*/ 	.short	(.L_19 - .L_18)
	.align		4
.L_18:
        /*0028*/ 	.word	index@(_Z40sparse_flash_attention_quant_demo_kernelPfS_S_S_)
        /*002c*/ 	.word	0x00000000
.L_19:


//--------------------- .nv.compat                --------------------------
	.section	.nv.compat,"",@"SHT_CUDA_COMPAT_INFO"
	.align	4
        /*0000*/ 	.byte	0x02, 0x09, 0x00, 0x00, 0x02, 0x02, 0x01, 0x00, 0x02, 0x05, 0x05, 0x00, 0x03, 0x07, 0x01, 0x01
        /*0010*/ 	.byte	0x02, 0x03, 0x00, 0x00, 0x02, 0x06, 0x01, 0x00, 0x04, 0x0b, 0x08, 0x00, 0x01, 0x00, 0x00, 0x00
        /*0020*/ 	.byte	0x00, 0x00, 0x00, 0x00


//--------------------- .nv.info._Z40sparse_flash_attention_quant_demo_kernelPfS_S_S_ --------------------------
	.section	.nv.info._Z40sparse_flash_attention_quant_demo_kernelPfS_S_S_,"",@"SHT_CUDA_INFO"
	.sectionflags	@""
	.align	4


	//----- nvinfo : EIATTR_CUDA_API_VERSION
	.align		4
        /*0000*/ 	.byte	0x04, 0x37
        /*0002*/ 	.short	(.L_21 - .L_20)
.L_20:
        /*0004*/ 	.word	0x00000082


	//----- nvinfo : EIATTR_KPARAM_INFO
	.align		4
.L_21:
        /*0008*/ 	.byte	0x04, 0x17
        /*000a*/ 	.short	(.L_23 - .L_22)
.L_22:
        /*000c*/ 	.word	0x00000000
        /*0010*/ 	.short	0x0003
        /*0012*/ 	.short	0x0018
        /*0014*/ 	.byte	0x00, 0xf5, 0x21, 0x00


	//----- nvinfo : EIATTR_KPARAM_INFO
	.align		4
.L_23:
        /*0018*/ 	.byte	0x04, 0x17
        /*001a*/ 	.short	(.L_25 - .L_24)
.L_24:
        /*001c*/ 	.word	0x00000000
        /*0020*/ 	.short	0x0002
        /*0022*/ 	.short	0x0010
        /*0024*/ 	.byte	0x00, 0xf5, 0x21, 0x00


	//----- nvinfo : EIATTR_KPARAM_INFO
	.align		4
.L_25:
        /*0028*/ 	.byte	0x04, 0x17
        /*002a*/ 	.short	(.L_27 - .L_26)
.L_26:
        /*002c*/ 	.word	0x00000000
        /*0030*/ 	.short	0x0001
        /*0032*/ 	.short	0x0008
        /*0034*/ 	.byte	0x00, 0xf5, 0x21, 0x00


	//----- nvinfo : EIATTR_KPARAM_INFO
	.align		4
.L_27:
        /*0038*/ 	.byte	0x04, 0x17
        /*003a*/ 	.short	(.L_29 - .L_28)
.L_28:
        /*003c*/ 	.word	0x00000000
        /*0040*/ 	.short	0x0000
        /*0042*/ 	.short	0x0000
        /*0044*/ 	.byte	0x00, 0xf5, 0x21, 0x00


	//----- nvinfo : EIATTR_SPARSE_MMA_MASK
	.align		4
.L_29:
        /*0048*/ 	.byte	0x03, 0x50
        /*004a*/ 	.short	0x0000


	//----- nvinfo : EIATTR_MAXREG_COUNT
	.align		4
        /*004c*/ 	.byte	0x03, 0x1b
        /*004e*/ 	.short	0x00ff


	//----- nvinfo : EIATTR_MERCURY_ISA_VERSION
	.align		4
        /*0050*/ 	.byte	0x03, 0x5f
        /*0052*/ 	.short	0x0101


	//----- nvinfo : EIATTR_VRC_CTA_INIT_COUNT
	.align		4
        /*0054*/ 	.byte	0x02, 0x4a
	.zero		1
	.zero		1


	//----- nvinfo : EIATTR_EXIT_INSTR_OFFSETS
	.align		4
        /*0058*/ 	.byte	0x04, 0x1c
        /*005a*/ 	.short	(.L_31 - .L_30)


	//   ....[0]....
.L_30:
        /*005c*/ 	.word	0x00000780


	//   ....[1]....
        /*0060*/ 	.word	0x00000a70


	//----- nvinfo : EIATTR_CRS_STACK_SIZE
	.align		4
.L_31:
        /*0064*/ 	.byte	0x04, 0x1e
        /*0066*/ 	.short	(.L_33 - .L_32)
.L_32:
        /*0068*/ 	.word	0x00000000


	//----- nvinfo : EIATTR_CBANK_PARAM_SIZE
	.align		4
.L_33:
        /*006c*/ 	.byte	0x03, 0x19
        /*006e*/ 	.short	0x0020


	//----- nvinfo : EIATTR_PARAM_CBANK
	.align		4
        /*0070*/ 	.byte	0x04, 0x0a
        /*0072*/ 	.short	(.L_35 - .L_34)
	.align		4
.L_34:
        /*0074*/ 	.word	index@(.nv.constant0._Z40sparse_flash_attention_quant_demo_kernelPfS_S_S_)
        /*0078*/ 	.short	0x0380
        /*007a*/ 	.short	0x0020


	//----- nvinfo : EIATTR_SW_WAR
	.align		4
.L_35:
        /*007c*/ 	.byte	0x04, 0x36
        /*007e*/ 	.short	(.L_37 - .L_36)
.L_36:
        /*0080*/ 	.word	0x00000008
.L_37:


//--------------------- .nv.callgraph             --------------------------
	.section	.nv.callgraph,"",@"SHT_CUDA_CALLGRAPH"
	.align	4
	.sectionentsize	8
	.align		4
        /*0000*/ 	.word	0x00000000
	.align		4
        /*0004*/ 	.word	0xffffffff
	.align		4
        /*0008*/ 	.word	0x00000000
	.align		4
        /*000c*/ 	.word	0xfffffffe
	.align		4
        /*0010*/ 	.word	0x00000000
	.align		4
        /*0014*/ 	.word	0xfffffffd
	.align		4
        /*0018*/ 	.word	0x00000000
	.align		4
        /*001c*/ 	.word	0xfffffffc


//--------------------- .nv.constant4             --------------------------
	.section	.nv.constant4,"a",@progbits
	.align	8
	.align		8
.nv.constant4:
        /*0000*/ 	.dword	q
	.align		8
        /*0008*/ 	.dword	k
	.align		8
        /*0010*/ 	.dword	v
	.align		8
        /*0018*/ 	.dword	k_t
	.align		8
        /*0020*/ 	.dword	scores
	.align		8
        /*0028*/ 	.dword	scaled_scores
	.align		8
        /*0030*/ 	.dword	row_max
	.align		8
        /*0038*/ 	.dword	shifted
	.align		8
        /*0040*/ 	.dword	exp_scores
	.align		8
        /*0048*/ 	.dword	sum_exp
	.align		8
        /*0050*/ 	.dword	probs
	.align		8
        /*0058*/ 	.dword	out


//--------------------- .text._Z40sparse_flash_attention_quant_demo_kernelPfS_S_S_ --------------------------
	.section	.text._Z40sparse_flash_attention_quant_demo_kernelPfS_S_S_,"ax",@progbits
	.align	128
        .global         _Z40sparse_flash_attention_quant_demo_kernelPfS_S_S_
        .type           _Z40sparse_flash_attention_quant_demo_kernelPfS_S_S_,@function
        .size           _Z40sparse_flash_attention_quant_demo_kernelPfS_S_S_,(.L_x_22 - _Z40sparse_flash_attention_quant_demo_kernelPfS_S_S_)
        .other          _Z40sparse_flash_attention_quant_demo_kernelPfS_S_S_,@"STO_CUDA_ENTRY STV_DEFAULT"
_Z40sparse_flash_attention_quant_demo_kernelPfS_S_S_:
.text._Z40sparse_flash_attention_quant_demo_kernelPfS_S_S_:
[----:B------:R-:W-:Y:S01]  /*0000*/  LDC R1, c[0x0][0x37c] ;  /* 0x0000df00ff017b82 */ /* 0x000fe20000000800 */
[----:B------:R-:W0:Y:S07]  /*0010*/  S2R R2, SR_TID.X ;  /* 0x0000000000027919 */ /* 0x000e2e0000002100 */
[----:B------:R-:W1:Y:S01]  /*0020*/  LDC R0, c[0x0][0x364] ;  /* 0x0000d900ff007b82 */ /* 0x000e620000000800 */
[----:B------:R-:W-:Y:S01]  /*0030*/  BSSY.RECONVERGENT B0, `(.L_x_0) ;  /* 0x000003a000007945 */ /* 0x000fe20003800200 */
[----:B------:R-:W1:Y:S06]  /*0040*/  S2R R5, SR_TID.Y ;  /* 0x0000000000057919 */ /* 0x000e6c0000002200 */
[----:B------:R-:W0:Y:S08]  /*0050*/  S2UR UR5, SR_CTAID.X ;  /* 0x00000000000579c3 */ /* 0x000e300000002500 */
[----:B------:R-:W0:Y:S08]  /*0060*/  LDC R3, c[0x0][0x360] ;  /* 0x0000d800ff037b82 */ /* 0x000e300000000800 */
[----:B------:R-:W1:Y:S01]  /*0070*/  S2UR UR4, SR_CTAID.Y ;  /* 0x00000000000479c3 */ /* 0x000e620000002600 */
[----:B0-----:R-:W-:-:S05]  /*0080*/  IMAD R2, R3, UR5, R2 ;  /* 0x0000000503027c24 */ /* 0x001fca000f8e0202 */
[----:B------:R-:W-:Y:S01]  /*0090*/  ISETP.GE.AND P0, PT, R2, 0x4, PT ;  /* 0x000000040200780c */ /* 0x000fe20003f06270 */
[----:B-1----:R-:W-:Y:S01]  /*00a0*/  IMAD R5, R0, UR4, R5 ;  /* 0x0000000400057c24 */ /* 0x002fe2000f8e0205 */
[----:B------:R-:W0:Y:S04]  /*00b0*/  LDCU.64 UR4, c[0x0][0x358] ;  /* 0x00006b00ff0477ac */ /* 0x000e280008000a00 */
[C---:B------:R-:W-:Y:S02]  /*00c0*/  ISETP.LT.U32.AND P0, PT, R5.reuse, 0x4, !P0 ;  /* 0x000000040500780c */ /* 0x040fe40004701070 */
[----:B------:R-:W-:-:S04]  /*00d0*/  ISETP.GE.U32.AND P1, PT, R5, 0x4, PT ;  /* 0x000000040500780c */ /* 0x000fc80003f26070 */
[----:B------:R-:W-:-:S07]  /*00e0*/  ISETP.EQ.AND P1, PT, R2, RZ, !P1 ;  /* 0x000000ff0200720c */ /* 0x000fce0004f22270 */
[----:B------:R-:W-:Y:S06]  /*00f0*/  @!P0 BRA `(.L_x_1) ;  /* 0x0000000000b48947 */ /* 0x000fec0003800000 */
[----:B------:R-:W1:Y:S01]  /*0100*/  LDC.64 R8, c[0x0][0x380] ;  /* 0x0000e000ff087b82 */ /* 0x000e620000000a00 */
[----:B------:R-:W-:-:S07]  /*0110*/  LEA R3, R5, R2, 0x2 ;  /* 0x0000000205037211 */ /* 0x000fce00078e10ff */
[----:B------:R-:W2:Y:S08]  /*0120*/  LDC.64 R6, c[0x4][RZ] ;  /* 0x01000000ff067b82 */ /* 0x000eb00000000a00 */
[----:B------:R-:W3:Y:S01]  /*0130*/  LDC.64 R12, c[0x0][0x388] ;  /* 0x0000e200ff0c7b82 */ /* 0x000ee20000000a00 */
[----:B-1----:R-:W-:-:S07]  /*0140*/  IMAD.WIDE R8, R3, 0x4, R8 ;  /* 0x0000000403087825 */ /* 0x002fce00078e0208 */
[----:B------:R-:W1:Y:S01]  /*0150*/  LDC.64 R14, c[0x4][0x8] ;  /* 0x01000200ff0e7b82 */ /* 0x000e620000000a00 */
[----:B0-----:R-:W4:Y:S01]  /*0160*/  LDG.E R21, desc[UR4][R8.64] ;  /* 0x0000000408157981 */ /* 0x001f22000c1e1900 */
[----:B--2---:R-:W-:-:S06]  /*0170*/  IMAD.WIDE.U32 R6, R5, 0x10, R6 ;  /* 0x0000001005067825 */ /* 0x004fcc00078e0006 */
[----:B------:R-:W0:Y:S01]  /*0180*/  LDC.64 R16, c[0x0][0x390] ;  /* 0x0000e400ff107b82 */ /* 0x000e220000000a00 */
[----:B------:R-:W-:-:S07]  /*0190*/  IMAD.WIDE R10, R2, 0x4, R6 ;  /* 0x00000004020a7825 */ /* 0x000fce00078e0206 */
[----:B------:R-:W2:Y:S01]  /*01a0*/  LDC.64 R18, c[0x4][0x18] ;  /* 0x01000600ff127b82 */ /* 0x000ea20000000a00 */
[----:B---3--:R-:W-:Y:S01]  /*01b0*/  IMAD.WIDE R12, R3, 0x4, R12 ;  /* 0x00000004030c7825 */ /* 0x008fe200078e020c */
[----:B----4-:R3:W-:Y:S04]  /*01c0*/  STG.E desc[UR4][R10.64], R21 ;  /* 0x000000150a007986 */ /* 0x0107e8000c101904 */
[----:B------:R-:W4:Y:S01]  /*01d0*/  LDG.E R23, desc[UR4][R12.64] ;  /* 0x000000040c177981 */ /* 0x000f22000c1e1900 */
[----:B-1----:R-:W-:-:S04]  /*01e0*/  IMAD.WIDE.U32 R14, R5, 0x10, R14 ;  /* 0x00000010050e7825 */ /* 0x002fc800078e000e */
[----:B0-----:R-:W-:Y:S02]  /*01f0*/  IMAD.WIDE R8, R3, 0x4, R16 ;  /* 0x0000000403087825 */ /* 0x001fe400078e0210 */
[----:B------:R-:W3:Y:S02]  /*0200*/  LDC.64 R16, c[0x4][0x10] ;  /* 0x01000400ff107b82 */ /* 0x000ee40000000a00 */
[----:B------:R-:W-:-:S05]  /*0210*/  IMAD.WIDE R14, R2, 0x4, R14 ;  /* 0x00000004020e7825 */ /* 0x000fca00078e020e */
[----:B----4-:R0:W-:Y:S04]  /*0220*/  STG.E desc[UR4][R14.64], R23 ;  /* 0x000000170e007986 */ /* 0x0101e8000c101904 */
[----:B------:R1:W4:Y:S01]  /*0230*/  LDG.E R3, desc[UR4][R8.64] ;  /* 0x0000000408037981 */ /* 0x000322000c1e1900 */
[----:B---3--:R-:W-:-:S04]  /*0240*/  IMAD.WIDE.U32 R10, R5, 0x10, R16 ;  /* 0x00000010050a7825 */ /* 0x008fc800078e0010 */
[----:B--2---:R-:W-:-:S04]  /*0250*/  IMAD.WIDE R16, R2, 0x4, R18 ;  /* 0x0000000402107825 */ /* 0x004fc800078e0212 */
[----:B------:R-:W-:Y:S01]  /*0260*/  IMAD.WIDE R12, R2, 0x4, R10 ;  /* 0x00000004020c7825 */ /* 0x000fe200078e020a */
[----:B-1----:R-:W1:Y:S08]  /*0270*/  LDC.64 R8, c[0x4][0x28] ;  /* 0x01000a00ff087b82 */ /* 0x002e700000000a00 */
[----:B------:R-:W2:Y:S01]  /*0280*/  LDC.64 R10, c[0x4][0x20] ;  /* 0x01000800ff0a7b82 */ /* 0x000ea20000000a00 */
[----:B----4-:R3:W-:Y:S04]  /*0290*/  STG.E desc[UR4][R12.64], R3 ;  /* 0x000000030c007986 */ /* 0x0107e8000c101904 */
[----:B------:R-:W4:Y:S04]  /*02a0*/  LDG.E R0, desc[UR4][R6.64] ;  /* 0x0000000406007981 */ /* 0x000f28000c1e1900 */
[----:B------:R-:W4:Y:S04]  /*02b0*/  LDG.E R19, desc[UR4][R16.64] ;  /* 0x0000000410137981 */ /* 0x000f28000c1e1900 */
[----:B------:R-:W5:Y:S04]  /*02c0*/  LDG.E R21, desc[UR4][R6.64+0x4] ;  /* 0x0000040406157981 */ /* 0x000f68000c1e1900 */
[----:B------:R-:W5:Y:S04]  /*02d0*/  LDG.E R4, desc[UR4][R16.64+0x10] ;  /* 0x0000100410047981 */ /* 0x000f68000c1e1900 */
[----:B0-----:R-:W3:Y:S04]  /*02e0*/  LDG.E R15, desc[UR4][R6.64+0x8] ;  /* 0x00000804060f7981 */ /* 0x001ee8000c1e1900 */
[----:B------:R-:W3:Y:S04]  /*02f0*/  LDG.E R14, desc[UR4][R16.64+0x20] ;  /* 0x00002004100e7981 */ /* 0x000ee8000c1e1900 */
[----:B------:R-:W3:Y:S04]  /*0300*/  LDG.E R23, desc[UR4][R6.64+0xc] ;  /* 0x00000c0406177981 */ /* 0x000ee8000c1e1900 */
[----:B------:R-:W3:Y:S01]  /*0310*/  LDG.E R18, desc[UR4][R16.64+0x30] ;  /* 0x0000300410127981 */ /* 0x000ee2000c1e1900 */
[----:B--2---:R-:W-:-:S04]  /*0320*/  IMAD.WIDE.U32 R10, R5, 0x10, R10 ;  /* 0x00000010050a7825 */ /* 0x004fc800078e000a */
[----:B-1----:R-:W-:-:S04]  /*0330*/  IMAD.WIDE.U32 R8, R5, 0x10, R8 ;  /* 0x0000001005087825 */ /* 0x002fc800078e0008 */
[----:B------:R-:W-:-:S04]  /*0340*/  IMAD.WIDE R10, R2, 0x4, R10 ;  /* 0x00000004020a7825 */ /* 0x000fc800078e020a */
[----:B------:R-:W-:-:S04]  /*0350*/  IMAD.WIDE R8, R2, 0x4, R8 ;  /* 0x0000000402087825 */ /* 0x000fc800078e0208 */
[----:B----4-:R-:W-:-:S04]  /*0360*/  FFMA R0, R0, R19, RZ ;  /* 0x0000001300007223 */ /* 0x010fc800000000ff */
[----:B-----5:R-:W-:-:S04]  /*0370*/  FFMA R0, R21, R4, R0 ;  /* 0x0000000415007223 */ /* 0x020fc80000000000 */
[----:B---3--:R-:W-:-:S04]  /*0380*/  FFMA R0, R15, R14, R0 ;  /* 0x0000000e0f007223 */ /* 0x008fc80000000000 */
[----:B------:R-:W-:-:S04]  /*0390*/  FFMA R23, R23, R18, R0 ;  /* 0x0000001217177223 */ /* 0x000fc80000000000 */
[----:B------:R-:W-:Y:S01]  /*03a0*/  FMUL R3, R23, 0.5 ;  /* 0x3f00000017037820 */ /* 0x000fe20000400000 */
[----:B------:R1:W-:Y:S04]  /*03b0*/  STG.E desc[UR4][R10.64], R23 ;  /* 0x000000170a007986 */ /* 0x0003e8000c101904 */
[----:B------:R1:W-:Y:S02]  /*03c0*/  STG.E desc[UR4][R8.64], R3 ;  /* 0x0000000308007986 */ /* 0x0003e4000c101904 */
.L_x_1:
[----:B0-----:R-:W-:Y:S05]  /*03d0*/  BSYNC.RECONVERGENT B0 ;  /* 0x0000000000007941 */ /* 0x001fea0003800200 */
.L_x_0:
[----:B------:R-:W-:Y:S04]  /*03e0*/  BSSY.RECONVERGENT B0, `(.L_x_2) ;  /* 0x0000011000007945 */ /* 0x000fe80003800200 */
[----:B------:R-:W-:Y:S05]  /*03f0*/  @!P1 BRA `(.L_x_3) ;  /* 0x00000000003c9947 */ /* 0x000fea0003800000 */
[----:B------:R-:W1:Y:S02]  /*0400*/  LDC.64 R6, c[0x4][0x28] ;  /* 0x01000a00ff067b82 */ /* 0x000e640000000a00 */
[----:B-1----:R-:W-:-:S06]  /*0410*/  IMAD.WIDE.U32 R8, R5, 0x10, R6 ;  /* 0x0000001005087825 */ /* 0x002fcc00078e0006 */
[----:B------:R-:W0:Y:S01]  /*0420*/  LDC.64 R6, c[0x4][0x30] ;  /* 0x01000c00ff067b82 */ /* 0x000e220000000a00 */
[----:B------:R-:W2:Y:S04]  /*0430*/  LDG.E R0, desc[UR4][R8.64] ;  /* 0x0000000408007981 */ /* 0x000ea8000c1e1900 */
[----:B------:R-:W2:Y:S04]  /*0440*/  LDG.E R3, desc[UR4][R8.64+0x4] ;  /* 0x0000040408037981 */ /* 0x000ea8000c1e1900 */
[----:B------:R-:W3:Y:S04]  /*0450*/  LDG.E R11, desc[UR4][R8.64+0x8] ;  /* 0x00000804080b7981 */ /* 0x000ee8000c1e1900 */
[----:B------:R-:W4:Y:S01]  /*0460*/  LDG.E R13, desc[UR4][R8.64+0xc] ;  /* 0x00000c04080d7981 */ /* 0x000f22000c1e1900 */
[----:B0-----:R-:W-:Y:S01]  /*0470*/  IMAD.WIDE.U32 R6, R5, 0x4, R6 ;  /* 0x0000000405067825 */ /* 0x001fe200078e0006 */
[----:B--2---:R-:W-:-:S04]  /*0480*/  FSETP.GT.AND P2, PT, R3, R0, PT ;  /* 0x000000000300720b */ /* 0x004fc80003f44000 */
[----:B------:R-:W-:-:S04]  /*0490*/  FSEL R0, R3, R0, P2 ;  /* 0x0000000003007208 */ /* 0x000fc80001000000 */
[----:B---3--:R-:W-:-:S04]  /*04a0*/  FSETP.GT.AND P2, PT, R11, R0, PT ;  /* 0x000000000b00720b */ /* 0x008fc80003f44000 */
[----:B------:R-:W-:-:S04]  /*04b0*/  FSEL R0, R11, R0, P2 ;  /* 0x000000000b007208 */ /* 0x000fc80001000000 */
[----:B----4-:R-:W-:-:S04]  /*04c0*/  FSETP.GT.AND P2, PT, R13, R0, PT ;  /* 0x000000000d00720b */ /* 0x010fc80003f44000 */
[----:B------:R-:W-:-:S05]  /*04d0*/  FSEL R13, R13, R0, P2 ;  /* 0x000000000d0d7208 */ /* 0x000fca0001000000 */
[----:B------:R0:W-:Y:S04]  /*04e0*/  STG.E desc[UR4][R6.64], R13 ;  /* 0x0000000d06007986 */ /* 0x0001e8000c101904 */
.L_x_3:
[----:B------:R-:W-:Y:S05]  /*04f0*/  BSYNC.RECONVERGENT B0 ;  /* 0x0000000000007941 */ /* 0x000fea0003800200 */
.L_x_2:
[----:B------:R-:W-:Y:S04]  /*0500*/  BSSY.RECONVERGENT B0, `(.L_x_4) ;  /* 0x0000017000007945 */ /* 0x000fe80003800200 */
[----:B------:R-:W-:Y:S05]  /*0510*/  @!P0 BRA `(.L_x_5) ;  /* 0x0000000000548947 */ /* 0x000fea0003800000 */
[----:B0-----:R-:W0:Y:S08]  /*0520*/  LDC.64 R6, c[0x4][0x28] ;  /* 0x01000a00ff067b82 */ /* 0x001e300000000a00 */
[----:B-1----:R-:W1:Y:S01]  /*0530*/  LDC.64 R8, c[0x4][0x30] ;  /* 0x01000c00ff087b82 */ /* 0x002e620000000a00 */
[----:B0-----:R-:W-:-:S04]  /*0540*/  IMAD.WIDE.U32 R6, R5, 0x10, R6 ;  /* 0x0000001005067825 */ /* 0x001fc800078e0006 */
[----:B------:R-:W-:-:S03]  /*0550*/  IMAD.WIDE R10, R2, 0x4, R6 ;  /* 0x00000004020a7825 */ /* 0x000fc600078e0206 */
[----:B------:R-:W0:Y:S01]  /*0560*/  LDC.64 R6, c[0x4][0x38] ;  /* 0x01000e00ff067b82 */ /* 0x000e220000000a00 */
[C---:B-1----:R-:W-:Y:S02]  /*0570*/  IMAD.WIDE.U32 R12, R5.reuse, 0x4, R8 ;  /* 0x00000004050c7825 */ /* 0x042fe400078e0008 */
[----:B------:R-:W2:Y:S04]  /*0580*/  LDG.E R10, desc[UR4][R10.64] ;  /* 0x000000040a0a7981 */ /* 0x000ea8000c1e1900 */
[----:B------:R-:W2:Y:S01]  /*0590*/  LDG.E R3, desc[UR4][R12.64] ;  /* 0x000000040c037981 */ /* 0x000ea2000c1e1900 */
[----:B------:R-:W1:Y:S01]  /*05a0*/  LDC.64 R8, c[0x4][0x40] ;  /* 0x01001000ff087b82 */ /* 0x000e620000000a00 */
[----:B0-----:R-:W-:-:S04]  /*05b0*/  IMAD.WIDE.U32 R6, R5, 0x10, R6 ;  /* 0x0000001005067825 */ /* 0x001fc800078e0006 */
[----:B-1----:R-:W-:-:S04]  /*05c0*/  IMAD.WIDE.U32 R8, R5, 0x10, R8 ;  /* 0x0000001005087825 */ /* 0x002fc800078e0008 */
[----:B------:R-:W-:-:S04]  /*05d0*/  IMAD.WIDE R6, R2, 0x4, R6 ;  /* 0x0000000402067825 */ /* 0x000fc800078e0206 */
[----:B------:R-:W-:-:S04]  /*05e0*/  IMAD.WIDE R8, R2, 0x4, R8 ;  /* 0x0000000402087825 */ /* 0x000fc800078e0208 */
[----:B--2---:R-:W-:-:S04]  /*05f0*/  FADD R3, R10, -R3 ;  /* 0x800000030a037221 */ /* 0x004fc80000000000 */
[----:B------:R-:W-:-:S05]  /*0600*/  FMUL R0, R3, 1.4426950216293334961 ;  /* 0x3fb8aa3b03007820 */ /* 0x000fca0000400000 */
[----:B------:R-:W-:-:S13]  /*0610*/  FSETP.GEU.AND P2, PT, R0, -126, PT ;  /* 0xc2fc00000000780b */ /* 0x000fda0003f4e000 */
[----:B------:R-:W-:-:S04]  /*0620*/  @!P2 FMUL R0, R0, 0.5 ;  /* 0x3f0000000000a820 */ /* 0x000fc80000400000 */
[----:B------:R-:W0:Y:S01]  /*0630*/  MUFU.EX2 R15, R0 ;  /* 0x00000000000f7308 */ /* 0x000e220000000800 */
[----:B------:R2:W-:Y:S01]  /*0640*/  STG.E desc[UR4][R6.64], R3 ;  /* 0x0000000306007986 */ /* 0x0005e2000c101904 */
[----:B0-----:R-:W-:-:S05]  /*0650*/  @!P2 FMUL R15, R15, R15 ;  /* 0x0000000f0f0fa220 */ /* 0x001fca0000400000 */
[----:B------:R2:W-:Y:S02]  /*0660*/  STG.E desc[UR4][R8.64], R15 ;  /* 0x0000000f08007986 */ /* 0x0005e4000c101904 */
.L_x_5:
[----:B------:R-:W-:Y:S05]  /*0670*/  BSYNC.RECONVERGENT B0 ;  /* 0x0000000000007941 */ /* 0x000fea0003800200 */
.L_x_4:
[----:B------:R-:W-:Y:S04]  /*0680*/  BSSY.RECONVERGENT B0, `(.L_x_6) ;  /* 0x000000f000007945 */ /* 0x000fe80003800200 */
[----:B------:R-:W-:Y:S05]  /*0690*/  @!P1 BRA `(.L_x_7) ;  /* 0x0000000000349947 */ /* 0x000fea0003800000 */
[----:B0-2---:R-:W1:Y:S02]  /*06a0*/  LDC.64 R6, c[0x4][0x40] ;  /* 0x01001000ff067b82 */ /* 0x005e640000000a00 */
[----:B-1----:R-:W-:-:S06]  /*06b0*/  IMAD.WIDE.U32 R8, R5, 0x10, R6 ;  /* 0x0000001005087825 */ /* 0x002fcc00078e0006 */
[----:B------:R-:W0:Y:S01]  /*06c0*/  LDC.64 R6, c[0x4][0x48] ;  /* 0x01001200ff067b82 */ /* 0x000e220000000a00 */
[----:B------:R-:W2:Y:S04]  /*06d0*/  LDG.E R0, desc[UR4][R8.64] ;  /* 0x0000000408007981 */ /* 0x000ea8000c1e1900 */
[----:B------:R-:W3:Y:S04]  /*06e0*/  LDG.E R3, desc[UR4][R8.64+0x4] ;  /* 0x0000040408037981 */ /* 0x000ee8000c1e1900 */
[----:B------:R-:W4:Y:S04]  /*06f0*/  LDG.E R11, desc[UR4][R8.64+0x8] ;  /* 0x00000804080b7981 */ /* 0x000f28000c1e1900 */
[----:B------:R-:W5:Y:S01]  /*0700*/  LDG.E R13, desc[UR4][R8.64+0xc] ;  /* 0x00000c04080d7981 */ /* 0x000f62000c1e1900 */
[----:B0-----:R-:W-:-:S04]  /*0710*/  IMAD.WIDE.U32 R6, R5, 0x4, R6 ;  /* 0x0000000405067825 */ /* 0x001fc800078e0006 */
[----:B--2---:R-:W-:-:S04]  /*0720*/  FADD R0, RZ, R0 ;  /* 0x00000000ff007221 */ /* 0x004fc80000000000 */
[----:B---3--:R-:W-:-:S04]  /*0730*/  FADD R0, R0, R3 ;  /* 0x0000000300007221 */ /* 0x008fc80000000000 */
[----:B----4-:R-:W-:-:S04]  /*0740*/  FADD R0, R0, R11 ;  /* 0x0000000b00007221 */ /* 0x010fc80000000000 */
[----:B-----5:R-:W-:-:S05]  /*0750*/  FADD R13, R0, R13 ;  /* 0x0000000d000d7221 */ /* 0x020fca0000000000 */
[----:B------:R3:W-:Y:S02]  /*0760*/  STG.E desc[UR4][R6.64], R13 ;  /* 0x0000000d06007986 */ /* 0x0007e4000c101904 */
.L_x_7:
[----:B------:R-:W-:Y:S05]  /*0770*/  BSYNC.RECONVERGENT B0 ;  /* 0x0000000000007941 */ /* 0x000fea0003800200 */
.L_x_6:
[----:B------:R-:W-:Y:S05]  /*0780*/  @!P0 EXIT ;  /* 0x000000000000894d */ /* 0x000fea0003800000 */
[----:B-12---:R-:W1:Y:S08]  /*0790*/  LDC.64 R8, c[0x4][0x48] ;  /* 0x01001200ff087b82 */ /* 0x006e700000000a00 */
[----:B0--3--:R-:W0:Y:S01]  /*07a0*/  LDC.64 R6, c[0x4][0x40] ;  /* 0x01001000ff067b82 */ /* 0x009e220000000a00 */
[----:B-1----:R-:W-:-:S06]  /*07b0*/  IMAD.WIDE.U32 R8, R5, 0x4, R8 ;  /* 0x0000000405087825 */ /* 0x002fcc00078e0008 */
[----:B------:R-:W2:Y:S01]  /*07c0*/  LDG.E R9, desc[UR4][R8.64] ;  /* 0x0000000408097981 */ /* 0x000ea2000c1e1900 */
[----:B0-----:R-:W-:-:S04]  /*07d0*/  IMAD.WIDE.U32 R6, R5, 0x10, R6 ;  /* 0x0000001005067825 */ /* 0x001fc800078e0006 */
[----:B------:R-:W-:-:S05]  /*07e0*/  IMAD.WIDE R6, R2, 0x4, R6 ;  /* 0x0000000402067825 */ /* 0x000fca00078e0206 */
[----:B------:R-:W3:Y:S01]  /*07f0*/  LDG.E R0, desc[UR4][R6.64] ;  /* 0x0000000406007981 */ /* 0x000ee2000c1e1900 */
[----:B------:R-:W-:Y:S01]  /*0800*/  BSSY.RECONVERGENT B0, `(.L_x_8) ;  /* 0x000000c000007945 */ /* 0x000fe20003800200 */
[----:B--2---:R-:W0:Y:S08]  /*0810*/  MUFU.RCP R3, R9 ;  /* 0x0000000900037308 */ /* 0x004e300000001000 */
[----:B---3--:R-:W1:Y:S01]  /*0820*/  FCHK P0, R0, R9 ;  /* 0x0000000900007302 */ /* 0x008e620000000000 */
[----:B0-----:R-:W-:-:S04]  /*0830*/  FFMA R4, R3, -R9, 1 ;  /* 0x3f80000003047423 */ /* 0x001fc80000000809 */
[----:B------:R-:W-:-:S04]  /*0840*/  FFMA R3, R3, R4, R3 ;  /* 0x0000000403037223 */ /* 0x000fc80000000003 */
[----:B------:R-:W-:-:S04]  /*0850*/  FFMA R4, R0, R3, RZ ;  /* 0x0000000300047223 */ /* 0x000fc800000000ff */
[----:B------:R-:W-:-:S04]  /*0860*/  FFMA R10, R4, -R9, R0 ;  /* 0x80000009040a7223 */ /* 0x000fc80000000000 */
[----:B------:R-:W-:Y:S01]  /*0870*/  FFMA R3, R3, R10, R4 ;  /* 0x0000000a03037223 */ /* 0x000fe20000000004 */
[----:B-1----:R-:W-:Y:S06]  /*0880*/  @!P0 BRA `(.L_x_9) ;  /* 0x00000000000c8947 */ /* 0x002fec0003800000 */
[----:B------:R-:W-:-:S07]  /*0890*/  MOV R4, 0x8b0 ;  /* 0x000008b000047802 */ /* 0x000fce0000000f00 */
[----:B------:R-:W-:Y:S05]  /*08a0*/  CALL.REL.NOINC `($__internal_0_$__cuda_sm3x_div_rn_noftz_f32_slowpath) ;  /* 0x0000000000747944 */ /* 0x000fea0003c00000 */
[----:B------:R-:W-:-:S07]  /*08b0*/  MOV R3, R0 ;  /* 0x0000000000037202 */ /* 0x000fce0000000f00 */
.L_x_9:
[----:B------:R-:W-:Y:S05]  /*08c0*/  BSYNC.RECONVERGENT B0 ;  /* 0x0000000000007941 */ /* 0x000fea0003800200 */
.L_x_8:
[----:B------:R-:W0:Y:S08]  /*08d0*/  LDC.64 R8, c[0x4][0x50] ;  /* 0x01001400ff087b82 */ /* 0x000e300000000a00 */
[----:B------:R-:W1:Y:S08]  /*08e0*/  LDC.64 R12, c[0x4][0x10] ;  /* 0x01000400ff0c7b82 */ /* 0x000e700000000a00 */
[----:B------:R-:W2:Y:S01]  /*08f0*/  LDC.64 R14, c[0x4][0x58] ;  /* 0x01001600ff0e7b82 */ /* 0x000ea20000000a00 */
[----:B0-----:R-:W-:-:S07]  /*0900*/  IMAD.WIDE.U32 R8, R5, 0x10, R8 ;  /* 0x0000001005087825 */ /* 0x001fce00078e0008 */
[----:B------:R-:W0:Y:S01]  /*0910*/  LDC.64 R6, c[0x0][0x398] ;  /* 0x0000e600ff067b82 */ /* 0x000e220000000a00 */
[----:B------:R-:W-:-:S04]  /*0920*/  IMAD.WIDE R10, R2, 0x4, R8 ;  /* 0x00000004020a7825 */ /* 0x000fc800078e0208 */
[----:B-1----:R-:W-:Y:S01]  /*0930*/  IMAD.WIDE R12, R2, 0x4, R12 ;  /* 0x00000004020c7825 */ /* 0x002fe200078e020c */
[----:B------:R2:W-:Y:S04]  /*0940*/  STG.E desc[UR4][R10.64], R3 ;  /* 0x000000030a007986 */ /* 0x0005e8000c101904 */
[----:B------:R-:W3:Y:S04]  /*0950*/  LDG.E R0, desc[UR4][R8.64] ;  /* 0x0000000408007981 */ /* 0x000ee8000c1e1900 */
[----:B------:R-:W3:Y:S04]  /*0960*/  LDG.E R17, desc[UR4][R12.64] ;  /* 0x000000040c117981 */ /* 0x000ee8000c1e1900 */
[----:B------:R-:W4:Y:S04]  /*0970*/  LDG.E R19, desc[UR4][R8.64+0x4] ;  /* 0x0000040408137981 */ /* 0x000f28000c1e1900 */
[----:B------:R-:W4:Y:S04]  /*0980*/  LDG.E R4, desc[UR4][R12.64+0x10] ;  /* 0x000010040c047981 */ /* 0x000f28000c1e1900 */
[----:B------:R-:W5:Y:S04]  /*0990*/  LDG.E R21, desc[UR4][R8.64+0x8] ;  /* 0x0000080408157981 */ /* 0x000f68000c1e1900 */
[----:B------:R-:W5:Y:S04]  /*09a0*/  LDG.E R16, desc[UR4][R12.64+0x20] ;  /* 0x000020040c107981 */ /* 0x000f68000c1e1900 */
[----:B------:R-:W5:Y:S04]  /*09b0*/  LDG.E R23, desc[UR4][R8.64+0xc] ;  /* 0x00000c0408177981 */ /* 0x000f68000c1e1900 */
[----:B------:R-:W5:Y:S01]  /*09c0*/  LDG.E R18, desc[UR4][R12.64+0x30] ;  /* 0x000030040c127981 */ /* 0x000f62000c1e1900 */
[C---:B--2---:R-:W-:Y:S01]  /*09d0*/  IMAD.WIDE.U32 R10, R5.reuse, 0x10, R14 ;  /* 0x00000010050a7825 */ /* 0x044fe200078e000e */
[----:B------:R-:W-:-:S03]  /*09e0*/  LEA R5, R5, R2, 0x2 ;  /* 0x0000000205057211 */ /* 0x000fc600078e10ff */
[----:B------:R-:W-:-:S04]  /*09f0*/  IMAD.WIDE R10, R2, 0x4, R10 ;  /* 0x00000004020a7825 */ /* 0x000fc800078e020a */
[----:B0-----:R-:W-:-:S04]  /*0a00*/  IMAD.WIDE R6, R5, 0x4, R6 ;  /* 0x0000000405067825 */ /* 0x001fc800078e0206 */
[----:B---3--:R-:W-:-:S04]  /*0a10*/  FFMA R0, R0, R17, RZ ;  /* 0x0000001100007223 */ /* 0x008fc800000000ff */
[----:B----4-:R-:W-:-:S04]  /*0a20*/  FFMA R0, R19, R4, R0 ;  /* 0x0000000413007223 */ /* 0x010fc80000000000 */
[----:B-----5:R-:W-:-:S04]  /*0a30*/  FFMA R0, R21, R16, R0 ;  /* 0x0000001015007223 */ /* 0x020fc80000000000 */
[----:B------:R-:W-:-:S05]  /*0a40*/  FFMA R23, R23, R18, R0 ;  /* 0x0000001217177223 */ /* 0x000fca0000000000 */
[----:B------:R-:W-:Y:S04]  /*0a50*/  STG.E desc[UR4][R10.64], R23 ;  /* 0x000000170a007986 */ /* 0x000fe8000c101904 */
[----:B------:R-:W-:Y:S01]  /*0a60*/  STG.E desc[UR4][R6.64], R23 ;  /* 0x0000001706007986 */ /* 0x000fe2000c101904 */
[----:B------:R-:W-:Y:S05]  /*0a70*/  EXIT ;  /* 0x000000000000794d */ /* 0x000fea0003800000 */
        .weak           $__internal_0_$__cuda_sm3x_div_rn_noftz_f32_slowpath
        .type           $__internal_0_$__cuda_sm3x_div_rn_noftz_f32_slowpath,@function
        .size           $__internal_0_$__cuda_sm3x_div_rn_noftz_f32_slowpath,(.L_x_22 - $__internal_0_$__cuda_sm3x_div_rn_noftz_f32_slowpath)
$__internal_0_$__cuda_sm3x_div_rn_noftz_f32_slowpath:
[----:B------:R-:W-:Y:S01]  /*0a80*/  SHF.R.U32.HI R6, RZ, 0x17, R9 ;  /* 0x00000017ff067819 */ /* 0x000fe20000011609 */
[----:B------:R-:W-:Y:S01]  /*0a90*/  BSSY.RECONVERGENT B1, `(.L_x_10) ;  /* 0x0000064000017945 */ /* 0x000fe20003800200 */
[----:B------:R-:W-:Y:S02]  /*0aa0*/  SHF.R.U32.HI R3, RZ, 0x17, R0 ;  /* 0x00000017ff037819 */ /* 0x000fe40000011600 */
[----:B------:R-:W-:Y:S02]  /*0ab0*/  LOP3.LUT R7, R6, 0xff, RZ, 0xc0, !PT ;  /* 0x000000ff06077812 */ /* 0x000fe400078ec0ff */
[----:B------:R-:W-:Y:S02]  /*0ac0*/  LOP3.LUT R6, R3, 0xff, RZ, 0xc0, !PT ;  /* 0x000000ff03067812 */ /* 0x000fe400078ec0ff */
[----:B------:R-:W-:Y:S02]  /*0ad0*/  IADD3 R12, PT, PT, R7, -0x1, RZ ;  /* 0xffffffff070c7810 */ /* 0x000fe40007ffe0ff */
[----:B------:R-:W-:Y:S01]  /*0ae0*/  MOV R8, R0 ;  /* 0x0000000000087202 */ /* 0x000fe20000000f00 */
[----:B------:R-:W-:Y:S01]  /*0af0*/  VIADD R11, R6, 0xffffffff ;  /* 0xffffffff060b7836 */ /* 0x000fe20000000000 */
[----:B------:R-:W-:-:S04]  /*0b00*/  ISETP.GT.U32.AND P0, PT, R12, 0xfd, PT ;  /* 0x000000fd0c00780c */ /* 0x000fc80003f04070 */
[----:B------:R-:W-:-:S13]  /*0b10*/  ISETP.GT.U32.OR P0, PT, R11, 0xfd, P0 ;  /* 0x000000fd0b00780c */ /* 0x000fda0000704470 */
[----:B------:R-:W-:Y:S01]  /*0b20*/  @!P0 MOV R10, RZ ;  /* 0x000000ff000a8202 */ /* 0x000fe20000000f00 */
[----:B------:R-:W-:Y:S06]  /*0b30*/  @!P0 BRA `(.L_x_11) ;  /* 0x0000000000608947 */ /* 0x000fec0003800000 */
[----:B------:R-:W-:Y:S02]  /*0b40*/  FSETP.GTU.FTZ.AND P0, PT, |R0|, +INF , PT ;  /* 0x7f8000000000780b */ /* 0x000fe40003f1c200 */
[----:B------:R-:W-:Y:S02]  /*0b50*/  FSETP.GTU.FTZ.AND P1, PT, |R9|, +INF , PT ;  /* 0x7f8000000900780b */ /* 0x000fe40003f3c200 */
[----:B------:R-:W-:Y:S02]  /*0b60*/  MOV R3, R9 ;  /* 0x0000000900037202 */ /* 0x000fe40000000f00 */
[----:B------:R-:W-:-:S13]  /*0b70*/  PLOP3.LUT P0, PT, P0, P1, PT, 0xf8, 0x8f ;  /* 0x00000000008f781c */ /* 0x000fda0000703f70 */
[----:B------:R-:W-:Y:S05]  /*0b80*/  @P0 BRA `(.L_x_12) ;  /* 0x00000004004c0947 */ /* 0x000fea0003800000 */
[----:B------:R-:W-:-:S13]  /*0b90*/  LOP3.LUT P0, RZ, R9, 0x7fffffff, R8, 0xc8, !PT ;  /* 0x7fffffff09ff7812 */ /* 0x000fda000780c808 */
[----:B------:R-:W-:Y:S05]  /*0ba0*/  @!P0 BRA `(.L_x_13) ;  /* 0x00000004003c8947 */ /* 0x000fea0003800000 */
[C---:B------:R-:W-:Y:S02]  /*0bb0*/  FSETP.NEU.FTZ.AND P2, PT, |R0|.reuse, +INF , PT ;  /* 0x7f8000000000780b */ /* 0x040fe40003f5d200 */
[----:B------:R-:W-:Y:S02]  /*0bc0*/  FSETP.NEU.FTZ.AND P1, PT, |R3|, +INF , PT ;  /* 0x7f8000000300780b */ /* 0x000fe40003f3d200 */
[----:B------:R-:W-:-:S11]  /*0bd0*/  FSETP.NEU.FTZ.AND P0, PT, |R0|, +INF , PT ;  /* 0x7f8000000000780b */ /* 0x000fd60003f1d200 */
[----:B------:R-:W-:Y:S05]  /*0be0*/  @!P1 BRA !P2, `(.L_x_13) ;  /* 0x00000004002c9947 */ /* 0x000fea0005000000 */
[----:B------:R-:W-:-:S04]  /*0bf0*/  LOP3.LUT P2, RZ, R8, 0x7fffffff, RZ, 0xc0, !PT ;  /* 0x7fffffff08ff7812 */ /* 0x000fc8000784c0ff */
[----:B------:R-:W-:-:S13]  /*0c00*/  PLOP3.LUT P1, PT, P1, P2, PT, 0x2f, 0xf2 ;  /* 0x0000000000f2781c */ /* 0x000fda0000f24577 */
[----:B------:R-:W-:Y:S05]  /*0c10*/  @P1 BRA `(.L_x_14) ;  /* 0x0000000400181947 */ /* 0x000fea0003800000 */
[----:B------:R-:W-:-:S04]  /*0c20*/  LOP3.LUT P1, RZ, R9, 0x7fffffff, RZ, 0xc0, !PT ;  /* 0x7fffffff09ff7812 */ /* 0x000fc8000782c0ff */
[----:B------:R-:W-:-:S13]  /*0c30*/  PLOP3.LUT P0, PT, P0, P1, PT, 0x2f, 0xf2 ;  /* 0x0000000000f2781c */ /* 0x000fda0000702577 */
[----:B------:R-:W-:Y:S05]  /*0c40*/  @P0 BRA `(.L_x_15) ;  /* 0x0000000400000947 */ /* 0x000fea0003800000 */
[----:B------:R-:W-:Y:S02]  /*0c50*/  ISETP.GE.AND P0, PT, R11, RZ, PT ;  /* 0x000000ff0b00720c */ /* 0x000fe40003f06270 */
[----:B------:R-:W-:-:S11]  /*0c60*/  ISETP.GE.AND P1, PT, R12, RZ, PT ;  /* 0x000000ff0c00720c */ /* 0x000fd60003f26270 */
[----:B------:R-:W-:Y:S01]  /*0c70*/  @P0 IMAD.MOV.U32 R10, RZ, RZ, RZ ;  /* 0x000000ffff0a0224 */ /* 0x000fe200078e00ff */
[----:B------:R-:W-:Y:S01]  /*0c80*/  @!P0 MOV R10, 0xffffffc0 ;  /* 0xffffffc0000a8802 */ /* 0x000fe20000000f00 */
[----:B------:R-:W-:Y:S01]  /*0c90*/  @!P0 FFMA R8, R0, 1.84467440737095516160e+19, RZ ;  /* 0x5f80000000088823 */ /* 0x000fe200000000ff */
[----:B------:R-:W-:Y:S02]  /*0ca0*/  @!P1 FFMA R9, R3, 1.84467440737095516160e+19, RZ ;  /* 0x5f80000003099823 */ /* 0x000fe400000000ff */
[----:B------:R-:W-:-:S07]  /*0cb0*/  @!P1 IADD3 R10, PT, PT, R10, 0x40, RZ ;  /* 0x000000400a0a9810 */ /* 0x000fce0007ffe0ff */
.L_x_11:
[----:B------:R-:W-:Y:S01]  /*0cc0*/  LEA R0, R7, 0xc0800000, 0x17 ;  /* 0xc080000007007811 */ /* 0x000fe200078eb8ff */
[----:B------:R-:W-:Y:S01]  /*0cd0*/  VIADD R6, R6, 0xffffff81 ;  /* 0xffffff8106067836 */ /* 0x000fe20000000000 */
[----:B------:R-:W-:Y:S02]  /*0ce0*/  BSSY.RECONVERGENT B2, `(.L_x_16) ;  /* 0x0000035000027945 */ /* 0x000fe40003800200 */
[----:B------:R-:W-:Y:S01]  /*0cf0*/  IADD3 R9, PT, PT, -R0, R9, RZ ;  /* 0x0000000900097210 */ /* 0x000fe20007ffe1ff */
[C---:B------:R-:W-:Y:S01]  /*0d00*/  IMAD R0, R6.reuse, -0x800000, R8 ;  /* 0xff80000006007824 */ /* 0x040fe200078e0208 */
[----:B------:R-:W-:Y:S02]  /*0d10*/  IADD3 R7, PT, PT, R6, 0x7f, -R7 ;  /* 0x0000007f06077810 */ /* 0x000fe40007ffe807 */
[----:B------:R-:W0:Y:S01]  /*0d20*/  MUFU.RCP R3, R9 ;  /* 0x0000000900037308 */ /* 0x000e220000001000 */
[----:B------:R-:W-:Y:S01]  /*0d30*/  FADD.FTZ R11, -R9, -RZ ;  /* 0x800000ff090b7221 */ /* 0x000fe20000010100 */
[----:B------:R-:W-:-:S03]  /*0d40*/  IADD3 R7, PT, PT, R7, R10, RZ ;  /* 0x0000000a07077210 */ /* 0x000fc60007ffe0ff */
[----:B0-----:R-:W-:-:S04]  /*0d50*/  FFMA R12, R3, R11, 1 ;  /* 0x3f800000030c7423 */ /* 0x001fc8000000000b */
[----:B------:R-:W-:-:S04]  /*0d60*/  FFMA R12, R3, R12, R3 ;  /* 0x0000000c030c7223 */ /* 0x000fc80000000003 */
[----:B------:R-:W-:-:S04]  /*0d70*/  FFMA R3, R0, R12, RZ ;  /* 0x0000000c00037223 */ /* 0x000fc800000000ff */
[----:B------:R-:W-:-:S04]  /*0d80*/  FFMA R8, R11, R3, R0 ;  /* 0x000000030b087223 */ /* 0x000fc80000000000 */
[----:B------:R-:W-:-:S04]  /*0d90*/  FFMA R13, R12, R8, R3 ;  /* 0x000000080c0d7223 */ /* 0x000fc80000000003 */
[----:B------:R-:W-:-:S04]  /*0da0*/  FFMA R8, R11, R13, R0 ;  /* 0x0000000d0b087223 */ /* 0x000fc80000000000 */
[----:B------:R-:W-:-:S05]  /*0db0*/  FFMA R0, R12, R8, R13 ;  /* 0x000000080c007223 */ /* 0x000fca000000000d */
[----:B------:R-:W-:-:S04]  /*0dc0*/  SHF.R.U32.HI R3, RZ, 0x17, R0 ;  /* 0x00000017ff037819 */ /* 0x000fc80000011600 */
[----:B------:R-:W-:-:S04]  /*0dd0*/  LOP3.LUT R3, R3, 0xff, RZ, 0xc0, !PT ;  /* 0x000000ff03037812 */ /* 0x000fc800078ec0ff */
[----:B------:R-:W-:-:S04]  /*0de0*/  IADD3 R9, PT, PT, R3, R7, RZ ;  /* 0x0000000703097210 */ /* 0x000fc80007ffe0ff */
[----:B------:R-:W-:-:S04]  /*0df0*/  IADD3 R3, PT, PT, R9, -0x1, RZ ;  /* 0xffffffff09037810 */ /* 0x000fc80007ffe0ff */
[----:B------:R-:W-:-:S13]  /*0e00*/  ISETP.GE.U32.AND P0, PT, R3, 0xfe, PT ;  /* 0x000000fe0300780c */ /* 0x000fda0003f06070 */
[----:B------:R-:W-:Y:S05]  /*0e10*/  @!P0 BRA `(.L_x_17) ;  /* 0x0000000000808947 */ /* 0x000fea0003800000 */
[----:B------:R-:W-:-:S13]  /*0e20*/  ISETP.GT.AND P0, PT, R9, 0xfe, PT ;  /* 0x000000fe0900780c */ /* 0x000fda0003f04270 */
[----:B------:R-:W-:Y:S05]  /*0e30*/  @P0 BRA `(.L_x_18) ;  /* 0x00000000006c0947 */ /* 0x000fea0003800000 */
[----:B------:R-:W-:-:S13]  /*0e40*/  ISETP.GE.AND P0, PT, R9, 0x1, PT ;  /* 0x000000010900780c */ /* 0x000fda0003f06270 */
[----:B------:R-:W-:Y:S05]  /*0e50*/  @P0 BRA `(.L_x_19) ;  /* 0x0000000000740947 */ /* 0x000fea0003800000 */
[----:B------:R-:W-:Y:S02]  /*0e60*/  ISETP.GE.AND P0, PT, R9, -0x18, PT ;  /* 0xffffffe80900780c */ /* 0x000fe40003f06270 */
[----:B------:R-:W-:-:S11]  /*0e70*/  LOP3.LUT R0, R0, 0x80000000, RZ, 0xc0, !PT ;  /* 0x8000000000007812 */ /* 0x000fd600078ec0ff */
[----:B------:R-:W-:Y:S05]  /*0e80*/  @!P0 BRA `(.L_x_19) ;  /* 0x0000000000688947 */ /* 0x000fea0003800000 */
[CCC-:B------:R-:W-:Y:S01]  /*0e90*/  FFMA.RZ R3, R12.reuse, R8.reuse, R13.reuse ;  /* 0x000000080c037223 */ /* 0x1c0fe2000000c00d */
[CCC-:B------:R-:W-:Y:S01]  /*0ea0*/  FFMA.RM R6, R12.reuse, R8.reuse, R13.reuse ;  /* 0x000000080c067223 */ /* 0x1c0fe2000000400d */
[C---:B------:R-:W-:Y:S02]  /*0eb0*/  ISETP.NE.AND P2, PT, R9.reuse, RZ, PT ;  /* 0x000000ff0900720c */ /* 0x040fe40003f45270 */
[----:B------:R-:W-:Y:S02]  /*0ec0*/  ISETP.NE.AND P1, PT, R9, RZ, PT ;  /* 0x000000ff0900720c */ /* 0x000fe40003f25270 */
[----:B------:R-:W-:Y:S01]  /*0ed0*/  LOP3.LUT R7, R3, 0x7fffff, RZ, 0xc0, !PT ;  /* 0x007fffff03077812 */ /* 0x000fe200078ec0ff */
[----:B------:R-:W-:Y:S01]  /*0ee0*/  FFMA.RP R3, R12, R8, R13 ;  /* 0x000000080c037223 */ /* 0x000fe2000000800d */
[----:B------:R-:W-:Y:S01]  /*0ef0*/  IADD3 R8, PT, PT, R9, 0x20, RZ ;  /* 0x0000002009087810 */ /* 0x000fe20007ffe0ff */
[----:B------:R-:W-:Y:S01]  /*0f00*/  IMAD.MOV R9, RZ, RZ, -R9 ;  /* 0x000000ffff097224 */ /* 0x000fe200078e0a09 */
[----:B------:R-:W-:-:S02]  /*0f10*/  LOP3.LUT R7, R7, 0x800000, RZ, 0xfc, !PT ;  /* 0x0080000007077812 */ /* 0x000fc400078efcff */
[----:B------:R-:W-:Y:S02]  /*0f20*/  FSETP.NEU.FTZ.AND P0, PT, R3, R6, PT ;  /* 0x000000060300720b */ /* 0x000fe40003f1d000 */
[----:B------:R-:W-:Y:S02]  /*0f30*/  SHF.L.U32 R8, R7, R8, RZ ;  /* 0x0000000807087219 */ /* 0x000fe400000006ff */
[----:B------:R-:W-:Y:S02]  /*0f40*/  SEL R6, R9, RZ, P2 ;  /* 0x000000ff09067207 */ /* 0x000fe40001000000 */
[----:B------:R-:W-:Y:S02]  /*0f50*/  ISETP.NE.AND P1, PT, R8, RZ, P1 ;  /* 0x000000ff0800720c */ /* 0x000fe40000f25270 */
[----:B------:R-:W-:Y:S02]  /*0f60*/  SHF.R.U32.HI R6, RZ, R6, R7 ;  /* 0x00000006ff067219 */ /* 0x000fe40000011607 */
[----:B------:R-:W-:-:S02]  /*0f70*/  PLOP3.LUT P0, PT, P0, P1, PT, 0xf8, 0x8f ;  /* 0x00000000008f781c */ /* 0x000fc40000703f70 */
[----:B------:R-:W-:Y:S02]  /*0f80*/  SHF.R.U32.HI R8, RZ, 0x1, R6 ;  /* 0x00000001ff087819 */ /* 0x000fe40000011606 */
[----:B------:R-:W-:-:S04]  /*0f90*/  SEL R3, RZ, 0x1, !P0 ;  /* 0x00000001ff037807 */ /* 0x000fc80004000000 */
[----:B------:R-:W-:-:S04]  /*0fa0*/  LOP3.LUT R3, R3, 0x1, R8, 0xf8, !PT ;  /* 0x0000000103037812 */ /* 0x000fc800078ef808 */
[----:B------:R-:W-:-:S04]  /*0fb0*/  LOP3.LUT R3, R3, R6, RZ, 0xc0, !PT ;  /* 0x0000000603037212 */ /* 0x000fc800078ec0ff */
[----:B------:R-:W-:-:S04]  /*0fc0*/  IADD3 R3, PT, PT, R8, R3, RZ ;  /* 0x0000000308037210 */ /* 0x000fc80007ffe0ff */
[----:B------:R-:W-:Y:S01]  /*0fd0*/  LOP3.LUT R0, R3, R0, RZ, 0xfc, !PT ;  /* 0x0000000003007212 */ /* 0x000fe200078efcff */
[----:B------:R-:W-:Y:S06]  /*0fe0*/  BRA `(.L_x_19) ;  /* 0x0000000000107947 */ /* 0x000fec0003800000 */
.L_x_18:
[----:B------:R-:W-:-:S04]  /*0ff0*/  LOP3.LUT R0, R0, 0x80000000, RZ, 0xc0, !PT ;  /* 0x8000000000007812 */ /* 0x000fc800078ec0ff */
[----:B------:R-:W-:Y:S01]  /*1000*/  LOP3.LUT R0, R0, 0x7f800000, RZ, 0xfc, !PT ;  /* 0x7f80000000007812 */ /* 0x000fe200078efcff */
[----:B------:R-:W-:Y:S06]  /*1010*/  BRA `(.L_x_19) ;  /* 0x0000000000047947 */ /* 0x000fec0003800000 */
.L_x_17:
[----:B------:R-:W-:-:S07]  /*1020*/  LEA R0, R7, R0, 0x17 ;  /* 0x0000000007007211 */ /* 0x000fce00078eb8ff */
.L_x_19:
[----:B------:R-:W-:Y:S05]  /*1030*/  BSYNC.RECONVERGENT B2 ;  /* 0x0000000000027941 */ /* 0x000fea0003800200 */
.L_x_16:
[----:B------:R-:W-:Y:S05]  /*1040*/  BRA `(.L_x_20) ;  /* 0x0000000000207947 */ /* 0x000fea0003800000 */
.L_x_15:
[----:B------:R-:W-:-:S04]  /*1050*/  LOP3.LUT R0, R9, 0x80000000, R8, 0x48, !PT ;  /* 0x8000000009007812 */ /* 0x000fc800078e4808 */
[----:B------:R-:W-:Y:S01]  /*1060*/  LOP3.LUT R0, R0, 0x7f800000, RZ, 0xfc, !PT ;  /* 0x7f80000000007812 */ /* 0x000fe200078efcff */
[----:B------:R-:W-:Y:S06]  /*1070*/  BRA `(.L_x_20) ;  /* 0x0000000000147947 */ /* 0x000fec0003800000 */
.L_x_14:
[----:B------:R-:W-:Y:S01]  /*1080*/  LOP3.LUT R0, R9, 0x80000000, R8, 0x48, !PT ;  /* 0x8000000009007812 */ /* 0x000fe200078e4808 */
[----:B------:R-:W-:Y:S06]  /*1090*/  BRA `(.L_x_20) ;  /* 0x00000000000c7947 */ /* 0x000fec0003800000 */
.L_x_13:
[----:B------:R-:W0:Y:S01]  /*10a0*/  MUFU.RSQ R0, -QNAN ;  /* 0xffc0000000007908 */ /* 0x000e220000001400 */
[----:B------:R-:W-:Y:S05]  /*10b0*/  BRA `(.L_x_20) ;  /* 0x0000000000047947 */ /* 0x000fea0003800000 */
.L_x_12:
[----:B------:R-:W-:-:S07]  /*10c0*/  FADD.FTZ R0, R0, R3 ;  /* 0x0000000300007221 */ /* 0x000fce0000010000 */
.L_x_20:
[----:B------:R-:W-:Y:S05]  /*10d0*/  BSYNC.RECONVERGENT B1 ;  /* 0x0000000000017941 */ /* 0x000fea0003800200 */
.L_x_10:
[----:B------:R-:W-:Y:S01]  /*10e0*/  HFMA2 R7, -RZ, RZ, 0, 0 ;  /* 0x00000000ff077431 */ /* 0x000fe200000001ff */
[----:B------:R-:W-:-:S04]  /*10f0*/  MOV R6, R4 ;  /* 0x0000000400067202 */ /* 0x000fc80000000f00 */
[----:B0-----:R-:W-:Y:S05]  /*1100*/  RET.REL.NODEC R6 `(_Z40sparse_flash_attention_quant_demo_kernelPfS_S_S_) ;  /* 0xffffffec06bc7950 */ /* 0x001fea0003c3ffff */
.L_x_21:
[----:B------:R-:W-:-:S00]  /*1110*/  BRA `(.L_x_21) ;  /* 0xfffffffc00fc7947 */ /* 0x000fc0000383ffff */
[----:B------:R-:W-:-:S00]  /*1120*/  NOP ;  /* 0x0000000000007918 */ /* 0x000fc00000000000 */
        /* <DEDUP_REMOVED lines=13> */
.L_x_22:


//--------------------- .nv.shared.reserved.0     --------------------------
	.section	.nv.shared.reserved.0,"aw",@nobits
	.weak		__nv_reservedSMEM_offset_0_alias
	.size		__nv_reservedSMEM_offset_0_alias, 0, 64
	.other		__nv_reservedSMEM_offset_0_alias,@"STO_CUDA_RESERVED_SHARED STV_DEFAULT"
__nv_reservedSMEM_offset_0_alias:
	.zero		0
	.zero		64


//--------------------- .nv.global                --------------------------
	.section	.nv.global,"aw",@nobits
	.align	4
.nv.global:
	.type		row_max,@object
	.size		row_max,(sum_exp - row_max)
row_max:
	.zero		16
	.type		sum_exp,@object
	.size		sum_exp,(probs - sum_exp)
sum_exp:
	.zero		16
	.type		probs,@object
	.size		probs,(v - probs)
probs:
	.zero		64
	.type		v,@object
	.size		v,(exp_scores - v)
v:
	.zero		64
	.type		exp_scores,@object
	.size		exp_scores,(q - exp_scores)
exp_scores:
	.zero		64
	.type		q,@object
	.size		q,(scores - q)
q:
	.zero		64
	.type		scores,@object
	.size		scores,(out - scores)
scores:
	.zero		64
	.type		out,@object
	.size		out,(k_t - out)
out:
	.zero		64
	.type		k_t,@object
	.size		k_t,(shifted - k_t)
k_t:
	.zero		64
	.type		shifted,@object
	.size		shifted,(k - shifted)
shifted:
	.zero		64
	.type		k,@object
	.size		k,(scaled_scores - k)
k:
	.zero		64
	.type		scaled_scores,@object
	.size		scaled_scores,(.L_5 - scaled_scores)
scaled_scores:
	.zero		64
.L_5:


//--------------------- .nv.constant0._Z40sparse_flash_attention_quant_demo_kernelPfS_S_S_ --------------------------
	.section	.nv.constant0._Z40sparse_flash_attention_quant_demo_kernelPfS_S_S_,"a",@progbits
	.sectionflags	@""
	.align	4
.nv.constant0._Z40sparse_flash_attention_quant_demo_kernelPfS_S_S_:
	.zero		928


//--------------------- SYMBOLS --------------------------

	.type		.nv.reservedSmem.offset0,@object
	.size		.nv.reservedSmem.offset0,0x4
